	.headerflags	@"EF_CUDA_TEXMODE_UNIFIED EF_CUDA_64BIT_ADDRESS EF_CUDA_ACCELERATORS EF_CUDA_SM90 EF_CUDA_VIRTUAL_SM(EF_CUDA_SM90)"
	.elftype	@"ET_EXEC"


//--------------------- .nv.info                  --------------------------
	.section	.nv.info,"",@"SHT_CUDA_INFO"
	.align	4


	//----- nvinfo : EIATTR_REGCOUNT
	.align		4
        /*0000*/ 	.byte	0x04, 0x2f
        /*0002*/ 	.short	(.L_3 - .L_2)
	.align		4
.L_2:
        /*0004*/ 	.word	index@(triton_poi_fused__native_batch_norm_legit_no_training_relu_14)
        /*0008*/ 	.word	0x00000011


	//----- nvinfo : EIATTR_MIN_STACK_SIZE
	.align		4
.L_3:
        /*000c*/ 	.byte	0x04, 0x12
        /*000e*/ 	.short	(.L_5 - .L_4)
	.align		4
.L_4:
        /*0010*/ 	.word	index@(triton_poi_fused__native_batch_norm_legit_no_training_relu_14)
        /*0014*/ 	.word	0x00000000


	//----- nvinfo : EIATTR_FRAME_SIZE
	.align		4
.L_5:
        /*0018*/ 	.byte	0x04, 0x11
        /*001a*/ 	.short	(.L_7 - .L_6)
	.align		4
.L_6:
        /*001c*/ 	.word	index@(triton_poi_fused__native_batch_norm_legit_no_training_relu_14)
        /*0020*/ 	.word	0x00000000


	//----- nvinfo : EIATTR_MIN_STACK_SIZE
	.align		4
.L_7:
        /*0024*/ 	.byte	0x04, 0x12
        /*0026*/ 	.short	(.L_9 - .L_8)
	.align		4
.L_8:
        /*0028*/ 	.word	index@(triton_poi_fused__native_batch_norm_legit_no_training_relu_14)
        /*002c*/ 	.word	0x00000000
.L_9:


//--------------------- .nv.info.triton_poi_fused__native_batch_norm_legit_no_training_relu_14 --------------------------
	.section	.nv.info.triton_poi_fused__native_batch_norm_legit_no_training_relu_14,"",@"SHT_CUDA_INFO"
	.sectionflags	@""
	.align	4


	//----- nvinfo : EIATTR_CUDA_API_VERSION
	.align		4
        /*0000*/ 	.byte	0x04, 0x37
        /*0002*/ 	.short	(.L_11 - .L_10)
.L_10:
        /*0004*/ 	.word	0x0000007c


	//----- nvinfo : EIATTR_KPARAM_INFO
	.align		4
.L_11:
        /*0008*/ 	.byte	0x04, 0x17
        /*000a*/ 	.short	(.L_13 - .L_12)
.L_12:
        /*000c*/ 	.word	0x00000000
        /*0010*/ 	.short	0x0006
        /*0012*/ 	.short	0x0030
        /*0014*/ 	.byte	0x00, 0xf0, 0x11, 0x00


	//----- nvinfo : EIATTR_KPARAM_INFO
	.align		4
.L_13:
        /*0018*/ 	.byte	0x04, 0x17
        /*001a*/ 	.short	(.L_15 - .L_14)
.L_14:
        /*001c*/ 	.word	0x00000000
        /*0020*/ 	.short	0x0005
        /*0022*/ 	.short	0x0028
        /*0024*/ 	.byte	0x00, 0xf4, 0x21, 0x00


	//----- nvinfo : EIATTR_KPARAM_INFO
	.align		4
.L_15:
        /*0028*/ 	.byte	0x04, 0x17
        /*002a*/ 	.short	(.L_17 - .L_16)
.L_16:
        /*002c*/ 	.word	0x00000000
        /*0030*/ 	.short	0x0004
        /*0032*/ 	.short	0x0020
        /*0034*/ 	.byte	0x00, 0xf4, 0x21, 0x00


	//----- nvinfo : EIATTR_KPARAM_INFO
	.align		4
.L_17:
        /*0038*/ 	.byte	0x04, 0x17
        /*003a*/ 	.short	(.L_19 - .L_18)
.L_18:
        /*003c*/ 	.word	0x00000000
        /*0040*/ 	.short	0x0003
        /*0042*/ 	.short	0x0018
        /*0044*/ 	.byte	0x00, 0xf4, 0x21, 0x00


	//----- nvinfo : EIATTR_KPARAM_INFO
	.align		4
.L_19:
        /*0048*/ 	.byte	0x04, 0x17
        /*004a*/ 	.short	(.L_21 - .L_20)
.L_20:
        /*004c*/ 	.word	0x00000000
        /*0050*/ 	.short	0x0002
        /*0052*/ 	.short	0x0010
        /*0054*/ 	.byte	0x00, 0xf4, 0x21, 0x00


	//----- nvinfo : EIATTR_KPARAM_INFO
	.align		4
.L_21:
        /*0058*/ 	.byte	0x04, 0x17
        /*005a*/ 	.short	(.L_23 - .L_22)
.L_22:
        /*005c*/ 	.word	0x00000000
        /*0060*/ 	.short	0x0001
        /*0062*/ 	.short	0x0008
        /*0064*/ 	.byte	0x00, 0xf4, 0x21, 0x00


	//----- nvinfo : EIATTR_KPARAM_INFO
	.align		4
.L_23:
        /*0068*/ 	.byte	0x04, 0x17
        /*006a*/ 	.short	(.L_25 - .L_24)
.L_24:
        /*006c*/ 	.word	0x00000000
        /*0070*/ 	.short	0x0000
        /*0072*/ 	.short	0x0000
        /*0074*/ 	.byte	0x00, 0xf4, 0x21, 0x00


	//----- nvinfo : EIATTR_SPARSE_MMA_MASK
	.align		4
.L_25:
        /*0078*/ 	.byte	0x03, 0x50
        /*007a*/ 	.short	0x0000


	//----- nvinfo : EIATTR_MAXREG_COUNT
	.align		4
        /*007c*/ 	.byte	0x03, 0x1b
        /*007e*/ 	.short	0x00ff


	//----- nvinfo : EIATTR_EXIT_INSTR_OFFSETS
	.align		4
        /*0080*/ 	.byte	0x04, 0x1c
        /*0082*/ 	.short	(.L_27 - .L_26)


	//   ....[0]....
.L_26:
        /*0084*/ 	.word	0x00000360


	//----- nvinfo : EIATTR_REQNTID
	.align		4
.L_27:
        /*0088*/ 	.byte	0x04, 0x10
        /*008a*/ 	.short	(.L_29 - .L_28)
.L_28:
        /*008c*/ 	.word	0x00000100
        /*0090*/ 	.word	0x00000001
        /*0094*/ 	.word	0x00000001


	//----- nvinfo : EIATTR_CBANK_PARAM_SIZE
	.align		4
.L_29:
        /*0098*/ 	.byte	0x03, 0x19
        /*009a*/ 	.short	0x0034


	//----- nvinfo : EIATTR_PARAM_CBANK
	.align		4
        /*009c*/ 	.byte	0x04, 0x0a
        /*009e*/ 	.short	(.L_31 - .L_30)
	.align		4
.L_30:
        /*00a0*/ 	.word	index@(.nv.constant0.triton_poi_fused__native_batch_norm_legit_no_training_relu_14)
        /*00a4*/ 	.short	0x0210
        /*00a6*/ 	.short	0x0034


	//----- nvinfo : EIATTR_SW_WAR
	.align		4
.L_31:
        /*00a8*/ 	.byte	0x04, 0x36
        /*00aa*/ 	.short	(.L_33 - .L_32)
.L_32:
        /*00ac*/ 	.word	0x00000008
.L_33:


//--------------------- .nv.callgraph             --------------------------
	.section	.nv.callgraph,"",@"SHT_CUDA_CALLGRAPH"
	.align	4
	.sectionentsize	8
	.align		4
        /*0000*/ 	.word	0x00000000
	.align		4
        /*0004*/ 	.word	0xffffffff
	.align		4
        /*0008*/ 	.word	0x00000000
	.align		4
        /*000c*/ 	.word	0xfffffffe
	.align		4
        /*0010*/ 	.word	0x00000000
	.align		4
        /*0014*/ 	.word	0xfffffffd
	.align		4
        /*0018*/ 	.word	0x00000000
	.align		4
        /*001c*/ 	.word	0xfffffffc


//--------------------- .nv.constant4             --------------------------
	.section	.nv.constant4,"a",@progbits
	.align	8
	.align		8
.nv.constant4:
        /*0000*/ 	.dword	_$_str
	.align		8
        /*0008*/ 	.dword	_$_str_$_2


//--------------------- .text.triton_poi_fused__native_batch_norm_legit_no_training_relu_14 --------------------------
	.section	.text.triton_poi_fused__native_batch_norm_legit_no_training_relu_14,"ax",@progbits
	.align	128
        .global         triton_poi_fused__native_batch_norm_legit_no_training_relu_14
        .type           triton_poi_fused__native_batch_norm_legit_no_training_relu_14,@function
        .size           triton_poi_fused__native_batch_norm_legit_no_training_relu_14,(.L_x_1 - triton_poi_fused__native_batch_norm_legit_no_training_relu_14)
        .other          triton_poi_fused__native_batch_norm_legit_no_training_relu_14,@"STO_CUDA_ENTRY STV_DEFAULT"
triton_poi_fused__native_batch_norm_legit_no_training_relu_14:
.text.triton_poi_fused__native_batch_norm_legit_no_training_relu_14:
[----:B------:R-:W-:Y:S01]  /*0000*/  LDC R1, c[0x0][0x28] ;  /* 0x00000a00ff017b82 */ /* 0x000fe20000000800 */
[----:B------:R-:W1:Y:S07]  /*0010*/  S2R R0, SR_TID.X ;  /* 0x0000000000007919 */ /* 0x000e6e0000002100 */
[----:B------:R-:W2:Y:S01]  /*0020*/  LDC.64 R6, c[0x0][0x220] ;  /* 0x00008800ff067b82 */ /* 0x000ea20000000a00 */
[----:B------:R-:W-:Y:S01]  /*0030*/  ULDC.64 UR4, c[0x0][0x208] ;  /* 0x0000820000047ab9 */ /* 0x000fe20000000a00 */
[----:B------:R-:W3:Y:S06]  /*0040*/  S2R R5, SR_CTAID.X ;  /* 0x0000000000057919 */ /* 0x000eec0000002500 */
[----:B------:R-:W4:Y:S08]  /*0050*/  LDC.64 R8, c[0x0][0x228] ;  /* 0x00008a00ff087b82 */ /* 0x000f300000000a00 */
[----:B------:R-:W5:Y:S01]  /*0060*/  LDC.64 R10, c[0x0][0x230] ;  /* 0x00008c00ff0a7b82 */ /* 0x000f620000000a00 */
[----:B-1----:R-:W-:-:S02]  /*0070*/  SHF.L.U32 R0, R0, 0x1, RZ ;  /* 0x0000000100007819 */ /* 0x002fc400000006ff */
[----:B---3--:R-:W-:Y:S02]  /*0080*/  SHF.R.S32.HI R3, RZ, 0x16, R5 ;  /* 0x00000016ff037819 */ /* 0x008fe40000011405 */
[----:B------:R-:W-:Y:S02]  /*0090*/  LOP3.LUT R0, R0, 0x1fe, RZ, 0xc0, !PT ;  /* 0x000001fe00007812 */ /* 0x000fe400078ec0ff */
[----:B------:R-:W-:Y:S02]  /*00a0*/  SGXT R3, R3, 0x1 ;  /* 0x000000010303781a */ /* 0x000fe40000000200 */
[----:B------:R-:W-:Y:S02]  /*00b0*/  LEA R0, R5, R0, 0x9 ;  /* 0x0000000005007211 */ /* 0x000fe400078e48ff */
[----:B------:R-:W1:Y:S02]  /*00c0*/  LDC.64 R4, c[0x0][0x218] ;  /* 0x00008600ff047b82 */ /* 0x000e640000000a00 */
[----:B------:R-:W-:-:S04]  /*00d0*/  LEA.HI R3, R3, R0, RZ, 0x6 ;  /* 0x0000000003037211 */ /* 0x000fc800078f30ff */
[--C-:B------:R-:W-:Y:S02]  /*00e0*/  SHF.R.S32.HI R2, RZ, 0x6, R3.reuse ;  /* 0x00000006ff027819 */ /* 0x100fe40000011403 */
[----:B------:R-:W-:-:S04]  /*00f0*/  SHF.R.S32.HI R3, RZ, 0x1f, R3 ;  /* 0x0000001fff037819 */ /* 0x000fc80000011403 */
[----:B------:R-:W-:-:S04]  /*0100*/  LEA.HI R3, R3, R2, RZ, 0x9 ;  /* 0x0000000203037211 */ /* 0x000fc800078f48ff */
[----:B------:R-:W-:-:S04]  /*0110*/  LOP3.LUT R3, R3, 0xfffffe00, RZ, 0xc0, !PT ;  /* 0xfffffe0003037812 */ /* 0x000fc800078ec0ff */
[----:B------:R-:W-:Y:S02]  /*0120*/  IADD3 R13, R2, -R3, RZ ;  /* 0x80000003020d7210 */ /* 0x000fe40007ffe0ff */
[----:B------:R-:W3:Y:S03]  /*0130*/  LDC.64 R2, c[0x0][0x210] ;  /* 0x00008400ff027b82 */ /* 0x000ee60000000a00 */
[----:B--2---:R-:W-:-:S06]  /*0140*/  IMAD.WIDE R6, R13, 0x4, R6 ;  /* 0x000000040d067825 */ /* 0x004fcc00078e0206 */
[----:B------:R-:W2:Y:S01]  /*0150*/  LDG.E.EL R6, desc[UR4][R6.64] ;  /* 0x0000000406067981 */ /* 0x000ea2000c2e1900 */
[----:B-1----:R-:W-:-:S05]  /*0160*/  IMAD.WIDE R4, R13, 0x4, R4 ;  /* 0x000000040d047825 */ /* 0x002fca00078e0204 */
[----:B------:R1:W2:Y:S01]  /*0170*/  LDG.E.EL R12, desc[UR4][R4.64] ;  /* 0x00000004040c7981 */ /* 0x0002a2000c2e1900 */
[----:B---3--:R-:W-:Y:S01]  /*0180*/  IMAD.WIDE R2, R0, 0x4, R2 ;  /* 0x0000000400027825 */ /* 0x008fe200078e0202 */
[----:B------:R-:W-:Y:S01]  /*0190*/  HFMA2.MMA R14, -RZ, RZ, 1.625, 0 ;  /* 0x3e800000ff0e7435 */ /* 0x000fe200000001ff */
[----:B-1----:R-:W1:Y:S04]  /*01a0*/  LDC.64 R4, c[0x0][0x238] ;  /* 0x00008e00ff047b82 */ /* 0x002e680000000a00 */
[----:B------:R-:W3:Y:S01]  /*01b0*/  LDG.E.64 R2, desc[UR4][R2.64] ;  /* 0x0000000402027981 */ /* 0x000ee2000c1e1b00 */
[----:B----4-:R-:W-:-:S04]  /*01c0*/  IMAD.WIDE R8, R13, 0x4, R8 ;  /* 0x000000040d087825 */ /* 0x010fc800078e0208 */
[----:B-----5:R-:W-:Y:S02]  /*01d0*/  IMAD.WIDE R10, R13, 0x4, R10 ;  /* 0x000000040d0a7825 */ /* 0x020fe400078e020a */
[----:B------:R-:W4:Y:S04]  /*01e0*/  LDG.E.EL R8, desc[UR4][R8.64] ;  /* 0x0000000408087981 */ /* 0x000f28000c2e1900 */
[----:B------:R-:W4:Y:S01]  /*01f0*/  LDG.E.EL R11, desc[UR4][R10.64] ;  /* 0x000000040a0b7981 */ /* 0x000f22000c2e1900 */
[----:B-1----:R-:W-:-:S04]  /*0200*/  IMAD.WIDE R4, R0, 0x4, R4 ;  /* 0x0000000400047825 */ /* 0x002fc800078e0204 */
[----:B--2---:R-:W-:-:S04]  /*0210*/  FADD R6, R6, 9.9999997473787516356e-06 ;  /* 0x3727c5ac06067421 */ /* 0x004fc80000000000 */
[----:B------:R-:W1:Y:S02]  /*0220*/  MUFU.SQRT R7, R6 ;  /* 0x0000000600077308 */ /* 0x000e640000002000 */
[C---:B-1----:R-:W-:Y:S02]  /*0230*/  FSETP.GT.AND P0, PT, R7.reuse, 8.50705917302346158658e+37, PT ;  /* 0x7e8000000700780b */ /* 0x042fe40003f04000 */
[----:B------:R-:W-:-:S11]  /*0240*/  FSETP.GEU.AND P1, PT, R7, 1.175494350822287508e-38, PT ;  /* 0x008000000700780b */ /* 0x000fd60003f2e000 */
[----:B------:R-:W-:-:S04]  /*0250*/  @P0 FMUL R7, R7, 0.25 ;  /* 0x3e80000007070820 */ /* 0x000fc80000400000 */
[----:B------:R-:W-:-:S06]  /*0260*/  @!P1 FMUL R7, R7, 16777216 ;  /* 0x4b80000007079820 */ /* 0x000fcc0000400000 */
[----:B------:R-:W1:Y:S01]  /*0270*/  MUFU.RCP R7, R7 ;  /* 0x0000000700077308 */ /* 0x000e620000001000 */
[----:B------:R-:W-:Y:S01]  /*0280*/  FSEL R14, R14, 1, P0 ;  /* 0x3f8000000e0e7808 */ /* 0x000fe20000000000 */
[----:B---3--:R-:W-:-:S04]  /*0290*/  FADD R2, R2, -R12 ;  /* 0x8000000c02027221 */ /* 0x008fc80000000000 */
[----:B------:R-:W-:Y:S01]  /*02a0*/  @!P1 FMUL R14, R14, 16777216 ;  /* 0x4b8000000e0e9820 */ /* 0x000fe20000400000 */
[----:B------:R-:W-:-:S03]  /*02b0*/  FADD R3, R3, -R12 ;  /* 0x8000000c03037221 */ /* 0x000fc60000000000 */
[----:B-1----:R-:W-:-:S04]  /*02c0*/  FMUL R14, R7, R14 ;  /* 0x0000000e070e7220 */ /* 0x002fc80000400000 */
[-C--:B------:R-:W-:Y:S01]  /*02d0*/  FMUL R2, R2, R14.reuse ;  /* 0x0000000e02027220 */ /* 0x080fe20000400000 */
[----:B------:R-:W-:-:S03]  /*02e0*/  FMUL R14, R3, R14 ;  /* 0x0000000e030e7220 */ /* 0x000fc60000400000 */
[C-C-:B----4-:R-:W-:Y:S01]  /*02f0*/  FFMA R2, R8.reuse, R2, R11.reuse ;  /* 0x0000000208027223 */ /* 0x150fe2000000000b */
[----:B------:R-:W-:-:S04]  /*0300*/  FFMA R14, R8, R14, R11 ;  /* 0x0000000e080e7223 */ /* 0x000fc8000000000b */
[----:B------:R-:W-:Y:S02]  /*0310*/  FSETP.GEU.AND P0, PT, R2, RZ, PT ;  /* 0x000000ff0200720b */ /* 0x000fe40003f0e000 */
[----:B------:R-:W-:Y:S02]  /*0320*/  FSETP.GEU.AND P1, PT, R14, RZ, PT ;  /* 0x000000ff0e00720b */ /* 0x000fe40003f2e000 */
[----:B------:R-:W-:Y:S02]  /*0330*/  FSEL R2, R2, RZ, P0 ;  /* 0x000000ff02027208 */ /* 0x000fe40000000000 */
[----:B------:R-:W-:-:S05]  /*0340*/  FSEL R3, R14, RZ, P1 ;  /* 0x000000ff0e037208 */ /* 0x000fca0000800000 */
[----:B------:R-:W-:Y:S01]  /*0350*/  STG.E.64 desc[UR4][R4.64], R2 ;  /* 0x0000000204007986 */ /* 0x000fe2000c101b04 */
[----:B------:R-:W-:Y:S05]  /*0360*/  EXIT ;  /* 0x000000000000794d */ /* 0x000fea0003800000 */
.L_x_0:
[----:B------:R-:W-:-:S00]  /*0370*/  BRA `(.L_x_0) ;  /* 0xfffffffc00fc7947 */ /* 0x000fc0000383ffff */
[----:B------:R-:W-:-:S00]  /*0380*/  NOP ;  /* 0x0000000000007918 */ /* 0x000fc00000000000 */
[----:B------:R-:W-:-:S00]  /*0390*/  NOP ;  /* 0x0000000000007918 */ /* 0x000fc00000000000 */
[----:B------:R-:W-:-:S00]  /*03a0*/  NOP ;  /* 0x0000000000007918 */ /* 0x000fc00000000000 */
[----:B------:R-:W-:-:S00]  /*03b0*/  NOP ;  /* 0x0000000000007918 */ /* 0x000fc00000000000 */
[----:B------:R-:W-:-:S00]  /*03c0*/  NOP ;  /* 0x0000000000007918 */ /* 0x000fc00000000000 */
[----:B------:R-:W-:-:S00]  /*03d0*/  NOP ;  /* 0x0000000000007918 */ /* 0x000fc00000000000 */
[----:B------:R-:W-:-:S00]  /*03e0*/  NOP ;  /* 0x0000000000007918 */ /* 0x000fc00000000000 */
[----:B------:R-:W-:-:S00]  /*03f0*/  NOP ;  /* 0x0000000000007918 */ /* 0x000fc00000000000 */
.L_x_1:


//--------------------- .nv.global.init           --------------------------
	.section	.nv.global.init,"aw",@progbits
.nv.global.init:
	.type		_$_str,@object
	.size		_$_str,(_$_str_$_2 - _$_str)
_$_str:
        /*0000*/ 	.byte	0x5f, 0x5f, 0x43, 0x55, 0x44, 0x41, 0x5f, 0x46, 0x54, 0x5a, 0x00
	.type		_$_str_$_2,@object
	.size		_$_str_$_2,(.L_1 - _$_str_$_2)
_$_str_$_2:
        /*000b*/ 	.byte	0x5f, 0x5f, 0x43, 0x55, 0x44, 0x41, 0x5f, 0x50, 0x52, 0x45, 0x43, 0x5f, 0x53, 0x51, 0x52, 0x54
        /*001b*/ 	.byte	0x00
.L_1:


//--------------------- .nv.constant0.triton_poi_fused__native_batch_norm_legit_no_training_relu_14 --------------------------
	.section	.nv.constant0.triton_poi_fused__native_batch_norm_legit_no_training_relu_14,"a",@progbits
	.sectionflags	@""
	.align	4
.nv.constant0.triton_poi_fused__native_batch_norm_legit_no_training_relu_14:
	.zero		580
